//
// Generated by NVIDIA NVVM Compiler
//
// Compiler Build ID: CL-36424714
// Cuda compilation tools, release 13.0, V13.0.88
// Based on NVVM 20.0.0
//

.version 9.0
.target sm_100
.address_size 64

	// .globl	_Z10update_GPUP8ParticleP6float3i

.visible .entry _Z10update_GPUP8ParticleP6float3i(
	.param .u64 .ptr .align 1 _Z10update_GPUP8ParticleP6float3i_param_0,
	.param .u64 .ptr .align 1 _Z10update_GPUP8ParticleP6float3i_param_1,
	.param .u32 _Z10update_GPUP8ParticleP6float3i_param_2
)
{
	.reg .pred 	%p<2>;
	.reg .b32 	%r<6>;
	.reg .b32 	%f<16>;
	.reg .b64 	%rd<9>;

	ld.param.u64 	%rd1, [_Z10update_GPUP8ParticleP6float3i_param_0];
	ld.param.u64 	%rd2, [_Z10update_GPUP8ParticleP6float3i_param_1];
	ld.param.u32 	%r2, [_Z10update_GPUP8ParticleP6float3i_param_2];
	mov.u32 	%r3, %ctaid.x;
	mov.u32 	%r4, %ntid.x;
	mov.u32 	%r5, %tid.x;
	mad.lo.s32 	%r1, %r3, %r4, %r5;
	setp.ge.s32 	%p1, %r1, %r2;
	@%p1 bra 	$L__BB0_2;
	cvta.to.global.u64 	%rd3, %rd2;
	cvta.to.global.u64 	%rd4, %rd1;
	mul.wide.s32 	%rd5, %r1, 12;
	add.s64 	%rd6, %rd3, %rd5;
	ld.global.f32 	%f1, [%rd6];
	mul.wide.s32 	%rd7, %r1, 24;
	add.s64 	%rd8, %rd4, %rd7;
	ld.global.f32 	%f2, [%rd8+12];
	add.f32 	%f3, %f1, %f2;
	st.global.f32 	[%rd8+12], %f3;
	ld.global.f32 	%f4, [%rd6+4];
	ld.global.f32 	%f5, [%rd8+16];
	add.f32 	%f6, %f4, %f5;
	st.global.f32 	[%rd8+16], %f6;
	ld.global.f32 	%f7, [%rd6+8];
	ld.global.f32 	%f8, [%rd8+20];
	add.f32 	%f9, %f7, %f8;
	st.global.f32 	[%rd8+20], %f9;
	ld.global.f32 	%f10, [%rd8];
	add.f32 	%f11, %f3, %f10;
	st.global.f32 	[%rd8], %f11;
	ld.global.f32 	%f12, [%rd8+4];
	add.f32 	%f13, %f6, %f12;
	st.global.f32 	[%rd8+4], %f13;
	ld.global.f32 	%f14, [%rd8+8];
	add.f32 	%f15, %f9, %f14;
	st.global.f32 	[%rd8+8], %f15;
$L__BB0_2:
	ret;

}


// ===== COMPILED SASS (sm_100) =====

	.target	sm_100

	.elftype	@"ET_EXEC"


//--------------------- .note.nv.tkinfo           --------------------------
	.section	.note.nv.tkinfo,"",@"SHT_NOTE"
	.sectionflags	@"SHF_NOTE_NV_TKINFO"
	.tkinfo
        /*0018*/ 	.word	0x00000002
        /*0030*/ 	.string	""
        /*0030*/ 	.string	"ptxas"
        /*0030*/ 	.string	"Cuda compilation tools, release 13.0, V13.0.88"
        /*0030*/ 	.string	"Build cuda_13.0.r13.0/compiler.36424714_0"
        /*0030*/ 	.string	"-arch sm_100 -m 64 "



//--------------------- .note.nv.cuinfo           --------------------------
	.section	.note.nv.cuinfo,"",@"SHT_NOTE"
	.sectionflags	@"SHF_NOTE_NV_CUINFO"
        /*0018*/ 	.short	0x0002
        /*001a*/ 	.short	0x0064
        /*001c*/ 	.short	0x0082
	.zero		2


//--------------------- .nv.info                  --------------------------
	.section	.nv.info,"",@"SHT_CUDA_INFO"
	.align	4


	//----- nvinfo : EIATTR_REGCOUNT
	.align		4
        /*0000*/ 	.byte	0x04, 0x2f
        /*0002*/ 	.short	(.L_1 - .L_0)
	.align		4
.L_0:
        /*0004*/ 	.word	index@(_Z10update_GPUP8ParticleP6float3i)
        /*0008*/ 	.word	0x00000012


	//----- nvinfo : EIATTR_FRAME_SIZE
	.align		4
.L_1:
        /*000c*/ 	.byte	0x04, 0x11
        /*000e*/ 	.short	(.L_3 - .L_2)
	.align		4
.L_2:
        /*0010*/ 	.word	index@(_Z10update_GPUP8ParticleP6float3i)
        /*0014*/ 	.word	0x00000000


	//----- nvinfo : EIATTR_MIN_STACK_SIZE
	.align		4
.L_3:
        /*0018*/ 	.byte	0x04, 0x12
        /*001a*/ 	.short	(.L_5 - .L_4)
	.align		4
.L_4:
        /*001c*/ 	.word	index@(_Z10update_GPUP8ParticleP6float3i)
        /*0020*/ 	.word	0x00000000
.L_5:


//--------------------- .nv.compat                --------------------------
	.section	.nv.compat,"",@"SHT_CUDA_COMPAT_INFO"
	.align	4
        /*0000*/ 	.byte	0x02, 0x09, 0x00, 0x00, 0x02, 0x02, 0x01, 0x00, 0x02, 0x05, 0x05, 0x00, 0x03, 0x07, 0x01, 0x01
        /*0010*/ 	.byte	0x02, 0x03, 0x00, 0x00, 0x02, 0x06, 0x01, 0x00, 0x04, 0x0b, 0x08, 0x00, 0x09, 0x00, 0x00, 0x00
        /*0020*/ 	.byte	0x00, 0x00, 0x00, 0x00


//--------------------- .nv.info._Z10update_GPUP8ParticleP6float3i --------------------------
	.section	.nv.info._Z10update_GPUP8ParticleP6float3i,"",@"SHT_CUDA_INFO"
	.sectionflags	@""
	.align	4


	//----- nvinfo : EIATTR_CUDA_API_VERSION
	.align		4
        /*0000*/ 	.byte	0x04, 0x37
        /*0002*/ 	.short	(.L_7 - .L_6)
.L_6:
        /*0004*/ 	.word	0x00000082


	//----- nvinfo : EIATTR_KPARAM_INFO
	.align		4
.L_7:
        /*0008*/ 	.byte	0x04, 0x17
        /*000a*/ 	.short	(.L_9 - .L_8)
.L_8:
        /*000c*/ 	.word	0x00000000
        /*0010*/ 	.short	0x0002
        /*0012*/ 	.short	0x0010
        /*0014*/ 	.byte	0x00, 0xf0, 0x11, 0x00


	//----- nvinfo : EIATTR_KPARAM_INFO
	.align		4
.L_9:
        /*0018*/ 	.byte	0x04, 0x17
        /*001a*/ 	.short	(.L_11 - .L_10)
.L_10:
        /*001c*/ 	.word	0x00000000
        /*0020*/ 	.short	0x0001
        /*0022*/ 	.short	0x0008
        /*0024*/ 	.byte	0x00, 0xf5, 0x21, 0x00


	//----- nvinfo : EIATTR_KPARAM_INFO
	.align		4
.L_11:
        /*0028*/ 	.byte	0x04, 0x17
        /*002a*/ 	.short	(.L_13 - .L_12)
.L_12:
        /*002c*/ 	.word	0x00000000
        /*0030*/ 	.short	0x0000
        /*0032*/ 	.short	0x0000
        /*0034*/ 	.byte	0x00, 0xf5, 0x21, 0x00


	//----- nvinfo : EIATTR_SPARSE_MMA_MASK
	.align		4
.L_13:
        /*0038*/ 	.byte	0x03, 0x50
        /*003a*/ 	.short	0x0000


	//----- nvinfo : EIATTR_MAXREG_COUNT
	.align		4
        /*003c*/ 	.byte	0x03, 0x1b
        /*003e*/ 	.short	0x00ff


	//----- nvinfo : EIATTR_MERCURY_ISA_VERSION
	.align		4
        /*0040*/ 	.byte	0x03, 0x5f
        /*0042*/ 	.short	0x0101


	//----- nvinfo : EIATTR_VRC_CTA_INIT_COUNT
	.align		4
        /*0044*/ 	.byte	0x02, 0x4a
	.zero		1
	.zero		1


	//----- nvinfo : EIATTR_EXIT_INSTR_OFFSETS
	.align		4
        /*0048*/ 	.byte	0x04, 0x1c
        /*004a*/ 	.short	(.L_15 - .L_14)


	//   ....[0]....
.L_14:
        /*004c*/ 	.word	0x00000070


	//   ....[1]....
        /*0050*/ 	.word	0x00000220


	//----- nvinfo : EIATTR_CBANK_PARAM_SIZE
	.align		4
.L_15:
        /*0054*/ 	.byte	0x03, 0x19
        /*0056*/ 	.short	0x0014


	//----- nvinfo : EIATTR_PARAM_CBANK
	.align		4
        /*0058*/ 	.byte	0x04, 0x0a
        /*005a*/ 	.short	(.L_17 - .L_16)
	.align		4
.L_16:
        /*005c*/ 	.word	index@(.nv.constant0._Z10update_GPUP8ParticleP6float3i)
        /*0060*/ 	.short	0x0380
        /*0062*/ 	.short	0x0014


	//----- nvinfo : EIATTR_SW_WAR
	.align		4
.L_17:
        /*0064*/ 	.byte	0x04, 0x36
        /*0066*/ 	.short	(.L_19 - .L_18)
.L_18:
        /*0068*/ 	.word	0x00000008
.L_19:


//--------------------- .nv.callgraph             --------------------------
	.section	.nv.callgraph,"",@"SHT_CUDA_CALLGRAPH"
	.align	4
	.sectionentsize	8
	.align		4
        /*0000*/ 	.word	0x00000000
	.align		4
        /*0004*/ 	.word	0xffffffff
	.align		4
        /*0008*/ 	.word	0x00000000
	.align		4
        /*000c*/ 	.word	0xfffffffe
	.align		4
        /*0010*/ 	.word	0x00000000
	.align		4
        /*0014*/ 	.word	0xfffffffd
	.align		4
        /*0018*/ 	.word	0x00000000
	.align		4
        /*001c*/ 	.word	0xfffffffc


//--------------------- .text._Z10update_GPUP8ParticleP6float3i --------------------------
	.section	.text._Z10update_GPUP8ParticleP6float3i,"ax",@progbits
	.align	128
        .global         _Z10update_GPUP8ParticleP6float3i
        .type           _Z10update_GPUP8ParticleP6float3i,@function
        .size           _Z10update_GPUP8ParticleP6float3i,(.L_x_1 - _Z10update_GPUP8ParticleP6float3i)
        .other          _Z10update_GPUP8ParticleP6float3i,@"STO_CUDA_ENTRY STV_DEFAULT"
_Z10update_GPUP8ParticleP6float3i:
.text._Z10update_GPUP8ParticleP6float3i:
[----:B------:R-:W-:Y:S01]  /*0000*/  LDC R1, c[0x0][0x37c] ;  /* 0x0000df00ff017b82 */ /* 0x000fe20000000800 */
[----:B------:R-:W0:Y:S07]  /*0010*/  S2R R0, SR_TID.X ;  /* 0x0000000000007919 */ /* 0x000e2e0000002100 */
[----:B------:R-:W0:Y:S01]  /*0020*/  S2UR UR4, SR_CTAID.X ;  /* 0x00000000000479c3 */ /* 0x000e220000002500 */
[----:B------:R-:W1:Y:S07]  /*0030*/  LDCU UR5, c[0x0][0x390] ;  /* 0x00007200ff0577ac */ /* 0x000e6e0008000800 */
[----:B------:R-:W0:Y:S02]  /*0040*/  LDC R7, c[0x0][0x360] ;  /* 0x0000d800ff077b82 */ /* 0x000e240000000800 */
[----:B0-----:R-:W-:-:S05]  /*0050*/  IMAD R7, R7, UR4, R0 ;  /* 0x0000000407077c24 */ /* 0x001fca000f8e0200 */
[----:B-1----:R-:W-:-:S13]  /*0060*/  ISETP.GE.AND P0, PT, R7, UR5, PT ;  /* 0x0000000507007c0c */ /* 0x002fda000bf06270 */
[----:B------:R-:W-:Y:S05]  /*0070*/  @P0 EXIT ;  /* 0x000000000000094d */ /* 0x000fea0003800000 */
[----:B------:R-:W0:Y:S01]  /*0080*/  LDC.64 R4, c[0x0][0x388] ;  /* 0x0000e200ff047b82 */ /* 0x000e220000000a00 */
[----:B------:R-:W1:Y:S07]  /*0090*/  LDCU.64 UR4, c[0x0][0x358] ;  /* 0x00006b00ff0477ac */ /* 0x000e6e0008000a00 */
[----:B------:R-:W2:Y:S01]  /*00a0*/  LDC.64 R2, c[0x0][0x380] ;  /* 0x0000e000ff027b82 */ /* 0x000ea20000000a00 */
[----:B0-----:R-:W-:-:S05]  /*00b0*/  IMAD.WIDE R4, R7, 0xc, R4 ;  /* 0x0000000c07047825 */ /* 0x001fca00078e0204 */
[----:B-1----:R-:W3:Y:S01]  /*00c0*/  LDG.E R0, desc[UR4][R4.64] ;  /* 0x0000000404007981 */ /* 0x002ee2000c1e1900 */
[----:B--2---:R-:W-:-:S05]  /*00d0*/  IMAD.WIDE R2, R7, 0x18, R2 ;  /* 0x0000001807027825 */ /* 0x004fca00078e0202 */
[----:B------:R-:W3:Y:S04]  /*00e0*/  LDG.E R7, desc[UR4][R2.64+0xc] ;  /* 0x00000c0402077981 */ /* 0x000ee8000c1e1900 */
[----:B------:R-:W2:Y:S04]  /*00f0*/  LDG.E R9, desc[UR4][R2.64+0x10] ;  /* 0x0000100402097981 */ /* 0x000ea8000c1e1900 */
[----:B------:R-:W4:Y:S04]  /*0100*/  LDG.E R11, desc[UR4][R2.64+0x14] ;  /* 0x00001404020b7981 */ /* 0x000f28000c1e1900 */
[----:B------:R-:W5:Y:S04]  /*0110*/  LDG.E R6, desc[UR4][R2.64] ;  /* 0x0000000402067981 */ /* 0x000f68000c1e1900 */
[----:B------:R-:W4:Y:S04]  /*0120*/  LDG.E R8, desc[UR4][R2.64+0x4] ;  /* 0x0000040402087981 */ /* 0x000f28000c1e1900 */
[----:B------:R-:W4:Y:S01]  /*0130*/  LDG.E R10, desc[UR4][R2.64+0x8] ;  /* 0x00000804020a7981 */ /* 0x000f22000c1e1900 */
[----:B---3--:R-:W-:-:S05]  /*0140*/  FADD R7, R0, R7 ;  /* 0x0000000700077221 */ /* 0x008fca0000000000 */
[----:B------:R4:W-:Y:S04]  /*0150*/  STG.E desc[UR4][R2.64+0xc], R7 ;  /* 0x00000c0702007986 */ /* 0x0009e8000c101904 */
[----:B------:R-:W2:Y:S02]  /*0160*/  LDG.E R0, desc[UR4][R4.64+0x4] ;  /* 0x0000040404007981 */ /* 0x000ea4000c1e1900 */
[----:B--2---:R-:W-:-:S05]  /*0170*/  FADD R9, R0, R9 ;  /* 0x0000000900097221 */ /* 0x004fca0000000000 */
[----:B------:R-:W-:Y:S04]  /*0180*/  STG.E desc[UR4][R2.64+0x10], R9 ;  /* 0x0000100902007986 */ /* 0x000fe8000c101904 */
[----:B------:R-:W2:Y:S01]  /*0190*/  LDG.E R0, desc[UR4][R4.64+0x8] ;  /* 0x0000080404007981 */ /* 0x000ea2000c1e1900 */
[----:B-----5:R-:W-:Y:S01]  /*01a0*/  FADD R13, R7, R6 ;  /* 0x00000006070d7221 */ /* 0x020fe20000000000 */
[----:B----4-:R-:W-:-:S04]  /*01b0*/  FADD R7, R9, R8 ;  /* 0x0000000809077221 */ /* 0x010fc80000000000 */
[----:B------:R-:W-:Y:S04]  /*01c0*/  STG.E desc[UR4][R2.64], R13 ;  /* 0x0000000d02007986 */ /* 0x000fe8000c101904 */
[----:B------:R-:W-:Y:S01]  /*01d0*/  STG.E desc[UR4][R2.64+0x4], R7 ;  /* 0x0000040702007986 */ /* 0x000fe2000c101904 */
[----:B--2---:R-:W-:-:S04]  /*01e0*/  FADD R11, R0, R11 ;  /* 0x0000000b000b7221 */ /* 0x004fc80000000000 */
[----:B------:R-:W-:Y:S01]  /*01f0*/  FADD R15, R11, R10 ;  /* 0x0000000a0b0f7221 */ /* 0x000fe20000000000 */
[----:B------:R-:W-:Y:S04]  /*0200*/  STG.E desc[UR4][R2.64+0x14], R11 ;  /* 0x0000140b02007986 */ /* 0x000fe8000c101904 */
[----:B------:R-:W-:Y:S01]  /*0210*/  STG.E desc[UR4][R2.64+0x8], R15 ;  /* 0x0000080f02007986 */ /* 0x000fe2000c101904 */
[----:B------:R-:W-:Y:S05]  /*0220*/  EXIT ;  /* 0x000000000000794d */ /* 0x000fea0003800000 */
.L_x_0:
[----:B------:R-:W-:-:S00]  /*0230*/  BRA `(.L_x_0) ;  /* 0xfffffffc00fc7947 */ /* 0x000fc0000383ffff */
[----:B------:R-:W-:-:S00]  /*0240*/  NOP ;  /* 0x0000000000007918 */ /* 0x000fc00000000000 */
        /* <DEDUP_REMOVED lines=11> */
.L_x_1:


//--------------------- .nv.shared.reserved.0     --------------------------
	.section	.nv.shared.reserved.0,"aw",@nobits
	.weak		__nv_reservedSMEM_offset_0_alias
	.size		__nv_reservedSMEM_offset_0_alias, 0, 64
	.other		__nv_reservedSMEM_offset_0_alias,@"STO_CUDA_RESERVED_SHARED STV_DEFAULT"
__nv_reservedSMEM_offset_0_alias:
	.zero		0
	.zero		64


//--------------------- .nv.constant0._Z10update_GPUP8ParticleP6float3i --------------------------
	.section	.nv.constant0._Z10update_GPUP8ParticleP6float3i,"a",@progbits
	.sectionflags	@""
	.align	4
.nv.constant0._Z10update_GPUP8ParticleP6float3i:
	.zero		916


//--------------------- SYMBOLS --------------------------

	.type		.nv.reservedSmem.offset0,@object
	.size		.nv.reservedSmem.offset0,0x4
